//
// Generated by NVIDIA NVVM Compiler
//
// Compiler Build ID: CL-36424714
// Cuda compilation tools, release 13.0, V13.0.88
// Based on NVVM 20.0.0
//

.version 9.0
.target sm_100
.address_size 64

	// .globl	default_function_kernel

.visible .entry default_function_kernel(
	.param .u64 .ptr .align 1 default_function_kernel_param_0,
	.param .u64 .ptr .align 1 default_function_kernel_param_1,
	.param .u64 .ptr .align 1 default_function_kernel_param_2,
	.param .u64 .ptr .align 1 default_function_kernel_param_3
)
.maxntid 26
{
	.reg .b16 	%rs<3>;
	.reg .b32 	%r<14>;
	.reg .b32 	%f<5>;
	.reg .b64 	%rd<15>;

	ld.param.u64 	%rd1, [default_function_kernel_param_0];
	ld.param.u64 	%rd2, [default_function_kernel_param_1];
	ld.param.u64 	%rd3, [default_function_kernel_param_2];
	ld.param.u64 	%rd4, [default_function_kernel_param_3];
	cvta.to.global.u64 	%rd5, %rd2;
	cvta.to.global.u64 	%rd6, %rd3;
	cvta.to.global.u64 	%rd7, %rd1;
	cvta.to.global.u64 	%rd8, %rd4;
	mov.u32 	%r1, %ctaid.x;
	mov.u32 	%r2, %tid.x;
	mad.lo.s32 	%r3, %r1, 26, %r2;
	mul.wide.u32 	%rd9, %r3, 4;
	add.s64 	%rd10, %rd8, %rd9;
	ld.global.nc.f32 	%f1, [%rd10];
	shr.u32 	%r4, %r2, 1;
	mad.lo.s32 	%r5, %r1, 13, %r4;
	mul.hi.u32 	%r6, %r5, -1976330815;
	sub.s32 	%r7, %r5, %r6;
	shr.u32 	%r8, %r7, 1;
	add.s32 	%r9, %r8, %r6;
	shr.u32 	%r10, %r9, 9;
	mul.lo.s32 	%r11, %r10, 665;
	sub.s32 	%r12, %r5, %r11;
	cvt.u16.u32 	%rs1, %r12;
	mul.hi.u16 	%rs2, %rs1, 493;
	cvt.u32.u16 	%r13, %rs2;
	mul.wide.u32 	%rd11, %r13, 4;
	add.s64 	%rd12, %rd7, %rd11;
	ld.global.nc.f32 	%f2, [%rd12];
	add.s64 	%rd13, %rd6, %rd11;
	ld.global.nc.f32 	%f3, [%rd13];
	fma.rn.f32 	%f4, %f1, %f2, %f3;
	add.s64 	%rd14, %rd5, %rd9;
	st.global.f32 	[%rd14], %f4;
	ret;

}


// ===== COMPILED SASS (sm_100) =====

	.target	sm_100

	.elftype	@"ET_EXEC"


//--------------------- .note.nv.tkinfo           --------------------------
	.section	.note.nv.tkinfo,"",@"SHT_NOTE"
	.sectionflags	@"SHF_NOTE_NV_TKINFO"
	.tkinfo
        /*0018*/ 	.word	0x00000002
        /*0030*/ 	.string	""
        /*0030*/ 	.string	"ptxas"
        /*0030*/ 	.string	"Cuda compilation tools, release 13.0, V13.0.88"
        /*0030*/ 	.string	"Build cuda_13.0.r13.0/compiler.36424714_0"
        /*0030*/ 	.string	"-arch sm_100 -m 64 "



//--------------------- .note.nv.cuinfo           --------------------------
	.section	.note.nv.cuinfo,"",@"SHT_NOTE"
	.sectionflags	@"SHF_NOTE_NV_CUINFO"
        /*0018*/ 	.short	0x0002
        /*001a*/ 	.short	0x0064
        /*001c*/ 	.short	0x0082
	.zero		2


//--------------------- .nv.info                  --------------------------
	.section	.nv.info,"",@"SHT_CUDA_INFO"
	.align	4


	//----- nvinfo : EIATTR_REGCOUNT
	.align		4
        /*0000*/ 	.byte	0x04, 0x2f
        /*0002*/ 	.short	(.L_1 - .L_0)
	.align		4
.L_0:
        /*0004*/ 	.word	index@(default_function_kernel)
        /*0008*/ 	.word	0x0000000e


	//----- nvinfo : EIATTR_FRAME_SIZE
	.align		4
.L_1:
        /*000c*/ 	.byte	0x04, 0x11
        /*000e*/ 	.short	(.L_3 - .L_2)
	.align		4
.L_2:
        /*0010*/ 	.word	index@(default_function_kernel)
        /*0014*/ 	.word	0x00000000


	//----- nvinfo : EIATTR_MIN_STACK_SIZE
	.align		4
.L_3:
        /*0018*/ 	.byte	0x04, 0x12
        /*001a*/ 	.short	(.L_5 - .L_4)
	.align		4
.L_4:
        /*001c*/ 	.word	index@(default_function_kernel)
        /*0020*/ 	.word	0x00000000
.L_5:


//--------------------- .nv.compat                --------------------------
	.section	.nv.compat,"",@"SHT_CUDA_COMPAT_INFO"
	.align	4
        /*0000*/ 	.byte	0x02, 0x09, 0x00, 0x00, 0x02, 0x02, 0x01, 0x00, 0x02, 0x05, 0x05, 0x00, 0x03, 0x07, 0x01, 0x01
        /*0010*/ 	.byte	0x02, 0x03, 0x00, 0x00, 0x02, 0x06, 0x01, 0x00, 0x04, 0x0b, 0x08, 0x00, 0x09, 0x00, 0x00, 0x00
        /*0020*/ 	.byte	0x00, 0x00, 0x00, 0x00


//--------------------- .nv.info.default_function_kernel --------------------------
	.section	.nv.info.default_function_kernel,"",@"SHT_CUDA_INFO"
	.sectionflags	@""
	.align	4


	//----- nvinfo : EIATTR_CUDA_API_VERSION
	.align		4
        /*0000*/ 	.byte	0x04, 0x37
        /*0002*/ 	.short	(.L_7 - .L_6)
.L_6:
        /*0004*/ 	.word	0x00000082


	//----- nvinfo : EIATTR_KPARAM_INFO
	.align		4
.L_7:
        /*0008*/ 	.byte	0x04, 0x17
        /*000a*/ 	.short	(.L_9 - .L_8)
.L_8:
        /*000c*/ 	.word	0x00000000
        /*0010*/ 	.short	0x0003
        /*0012*/ 	.short	0x0018
        /*0014*/ 	.byte	0x00, 0xf5, 0x21, 0x00


	//----- nvinfo : EIATTR_KPARAM_INFO
	.align		4
.L_9:
        /*0018*/ 	.byte	0x04, 0x17
        /*001a*/ 	.short	(.L_11 - .L_10)
.L_10:
        /*001c*/ 	.word	0x00000000
        /*0020*/ 	.short	0x0002
        /*0022*/ 	.short	0x0010
        /*0024*/ 	.byte	0x00, 0xf5, 0x21, 0x00


	//----- nvinfo : EIATTR_KPARAM_INFO
	.align		4
.L_11:
        /*0028*/ 	.byte	0x04, 0x17
        /*002a*/ 	.short	(.L_13 - .L_12)
.L_12:
        /*002c*/ 	.word	0x00000000
        /*0030*/ 	.short	0x0001
        /*0032*/ 	.short	0x0008
        /*0034*/ 	.byte	0x00, 0xf5, 0x21, 0x00


	//----- nvinfo : EIATTR_KPARAM_INFO
	.align		4
.L_13:
        /*0038*/ 	.byte	0x04, 0x17
        /*003a*/ 	.short	(.L_15 - .L_14)
.L_14:
        /*003c*/ 	.word	0x00000000
        /*0040*/ 	.short	0x0000
        /*0042*/ 	.short	0x0000
        /*0044*/ 	.byte	0x00, 0xf5, 0x21, 0x00


	//----- nvinfo : EIATTR_SPARSE_MMA_MASK
	.align		4
.L_15:
        /*0048*/ 	.byte	0x03, 0x50
        /*004a*/ 	.short	0x0000


	//----- nvinfo : EIATTR_MAXREG_COUNT
	.align		4
        /*004c*/ 	.byte	0x03, 0x1b
        /*004e*/ 	.short	0x00ff


	//----- nvinfo : EIATTR_MERCURY_ISA_VERSION
	.align		4
        /*0050*/ 	.byte	0x03, 0x5f
        /*0052*/ 	.short	0x0101


	//----- nvinfo : EIATTR_VRC_CTA_INIT_COUNT
	.align		4
        /*0054*/ 	.byte	0x02, 0x4a
	.zero		1
	.zero		1


	//----- nvinfo : EIATTR_EXIT_INSTR_OFFSETS
	.align		4
        /*0058*/ 	.byte	0x04, 0x1c
        /*005a*/ 	.short	(.L_17 - .L_16)


	//   ....[0]....
.L_16:
        /*005c*/ 	.word	0x000001c0


	//----- nvinfo : EIATTR_MAX_THREADS
	.align		4
.L_17:
        /*0060*/ 	.byte	0x04, 0x05
        /*0062*/ 	.short	(.L_19 - .L_18)
.L_18:
        /*0064*/ 	.word	0x0000001a
        /*0068*/ 	.word	0x00000001
        /*006c*/ 	.word	0x00000001


	//----- nvinfo : EIATTR_CBANK_PARAM_SIZE
	.align		4
.L_19:
        /*0070*/ 	.byte	0x03, 0x19
        /*0072*/ 	.short	0x0020


	//----- nvinfo : EIATTR_PARAM_CBANK
	.align		4
        /*0074*/ 	.byte	0x04, 0x0a
        /*0076*/ 	.short	(.L_21 - .L_20)
	.align		4
.L_20:
        /*0078*/ 	.word	index@(.nv.constant0.default_function_kernel)
        /*007c*/ 	.short	0x0380
        /*007e*/ 	.short	0x0020


	//----- nvinfo : EIATTR_SW_WAR
	.align		4
.L_21:
        /*0080*/ 	.byte	0x04, 0x36
        /*0082*/ 	.short	(.L_23 - .L_22)
.L_22:
        /*0084*/ 	.word	0x00000008
.L_23:


//--------------------- .nv.callgraph             --------------------------
	.section	.nv.callgraph,"",@"SHT_CUDA_CALLGRAPH"
	.align	4
	.sectionentsize	8
	.align		4
        /*0000*/ 	.word	0x00000000
	.align		4
        /*0004*/ 	.word	0xffffffff
	.align		4
        /*0008*/ 	.word	0x00000000
	.align		4
        /*000c*/ 	.word	0xfffffffe
	.align		4
        /*0010*/ 	.word	0x00000000
	.align		4
        /*0014*/ 	.word	0xfffffffd
	.align		4
        /*0018*/ 	.word	0x00000000
	.align		4
        /*001c*/ 	.word	0xfffffffc


//--------------------- .text.default_function_kernel --------------------------
	.section	.text.default_function_kernel,"ax",@progbits
	.align	128
        .global         default_function_kernel
        .type           default_function_kernel,@function
        .size           default_function_kernel,(.L_x_1 - default_function_kernel)
        .other          default_function_kernel,@"STO_CUDA_ENTRY STV_DEFAULT"
default_function_kernel:
.text.default_function_kernel:
[----:B------:R-:W-:Y:S01]  /*0000*/  LDC R1, c[0x0][0x37c] ;  /* 0x0000df00ff017b82 */ /* 0x000fe20000000800 */
[----:B------:R-:W0:Y:S07]  /*0010*/  S2R R8, SR_TID.X ;  /* 0x0000000000087919 */ /* 0x000e2e0000002100 */
[----:B------:R-:W1:Y:S01]  /*0020*/  LDC.64 R6, c[0x0][0x390] ;  /* 0x0000e400ff067b82 */ /* 0x000e620000000a00 */
[----:B------:R-:W2:Y:S01]  /*0030*/  LDCU.64 UR4, c[0x0][0x358] ;  /* 0x00006b00ff0477ac */ /* 0x000ea20008000a00 */
[----:B------:R-:W3:Y:S01]  /*0040*/  S2R R11, SR_CTAID.X ;  /* 0x00000000000b7919 */ /* 0x000ee20000002500 */
[----:B0-----:R-:W-:-:S05]  /*0050*/  SHF.R.U32.HI R0, RZ, 0x1, R8 ;  /* 0x00000001ff007819 */ /* 0x001fca0000011608 */
[C---:B---3--:R-:W-:Y:S02]  /*0060*/  IMAD R0, R11.reuse, 0xd, R0 ;  /* 0x0000000d0b007824 */ /* 0x048fe400078e0200 */
[----:B------:R-:W-:Y:S02]  /*0070*/  IMAD R11, R11, 0x1a, R8 ;  /* 0x0000001a0b0b7824 */ /* 0x000fe400078e0208 */
[----:B------:R-:W-:-:S05]  /*0080*/  IMAD.HI.U32 R3, R0, -0x75cc6a3f, RZ ;  /* 0x8a3395c100037827 */ /* 0x000fca00078e00ff */
[----:B------:R-:W-:-:S04]  /*0090*/  IADD3 R2, PT, PT, R0, -R3, RZ ;  /* 0x8000000300027210 */ /* 0x000fc80007ffe0ff */
[----:B------:R-:W-:Y:S02]  /*00a0*/  LEA.HI R4, R2, R3, RZ, 0x1f ;  /* 0x0000000302047211 */ /* 0x000fe400078ff8ff */
[----:B------:R-:W0:Y:S02]  /*00b0*/  LDC.64 R2, c[0x0][0x398] ;  /* 0x0000e600ff027b82 */ /* 0x000e240000000a00 */
[----:B------:R-:W-:-:S05]  /*00c0*/  SHF.R.U32.HI R9, RZ, 0x9, R4 ;  /* 0x00000009ff097819 */ /* 0x000fca0000011604 */
[----:B------:R-:W-:Y:S01]  /*00d0*/  IMAD R9, R9, -0x299, R0 ;  /* 0xfffffd6709097824 */ /* 0x000fe200078e0200 */
[----:B------:R-:W3:Y:S04]  /*00e0*/  LDC.64 R4, c[0x0][0x380] ;  /* 0x0000e000ff047b82 */ /* 0x000ee80000000a00 */
[----:B------:R-:W-:-:S05]  /*00f0*/  LOP3.LUT R9, R9, 0xffff, RZ, 0xc0, !PT ;  /* 0x0000ffff09097812 */ /* 0x000fca00078ec0ff */
[----:B------:R-:W-:-:S05]  /*0100*/  IMAD R9, R9, 0x1ed, RZ ;  /* 0x000001ed09097824 */ /* 0x000fca00078e02ff */
[----:B------:R-:W-:Y:S01]  /*0110*/  SHF.R.U32.HI R9, RZ, 0x10, R9 ;  /* 0x00000010ff097819 */ /* 0x000fe20000011609 */
[----:B0-----:R-:W-:-:S04]  /*0120*/  IMAD.WIDE.U32 R2, R11, 0x4, R2 ;  /* 0x000000040b027825 */ /* 0x001fc800078e0002 */
[C---:B-1----:R-:W-:Y:S02]  /*0130*/  IMAD.WIDE.U32 R6, R9.reuse, 0x4, R6 ;  /* 0x0000000409067825 */ /* 0x042fe400078e0006 */
[----:B--2---:R-:W2:Y:S02]  /*0140*/  LDG.E.CONSTANT R2, desc[UR4][R2.64] ;  /* 0x0000000402027981 */ /* 0x004ea4000c1e9900 */
[----:B---3--:R-:W-:Y:S02]  /*0150*/  IMAD.WIDE.U32 R4, R9, 0x4, R4 ;  /* 0x0000000409047825 */ /* 0x008fe400078e0004 */
[----:B------:R-:W2:Y:S01]  /*0160*/  LDG.E.CONSTANT R7, desc[UR4][R6.64] ;  /* 0x0000000406077981 */ /* 0x000ea2000c1e9900 */
[----:B------:R-:W0:Y:S03]  /*0170*/  LDC.64 R8, c[0x0][0x388] ;  /* 0x0000e200ff087b82 */ /* 0x000e260000000a00 */
[----:B------:R-:W2:Y:S01]  /*0180*/  LDG.E.CONSTANT R5, desc[UR4][R4.64] ;  /* 0x0000000404057981 */ /* 0x000ea2000c1e9900 */
[----:B0-----:R-:W-:-:S04]  /*0190*/  IMAD.WIDE.U32 R8, R11, 0x4, R8 ;  /* 0x000000040b087825 */ /* 0x001fc800078e0008 */
[----:B--2---:R-:W-:-:S05]  /*01a0*/  FFMA R11, R2, R5, R7 ;  /* 0x00000005020b7223 */ /* 0x004fca0000000007 */
[----:B------:R-:W-:Y:S01]  /*01b0*/  STG.E desc[UR4][R8.64], R11 ;  /* 0x0000000b08007986 */ /* 0x000fe2000c101904 */
[----:B------:R-:W-:Y:S05]  /*01c0*/  EXIT ;  /* 0x000000000000794d */ /* 0x000fea0003800000 */
.L_x_0:
[----:B------:R-:W-:-:S00]  /*01d0*/  BRA `(.L_x_0) ;  /* 0xfffffffc00fc7947 */ /* 0x000fc0000383ffff */
[----:B------:R-:W-:-:S00]  /*01e0*/  NOP ;  /* 0x0000000000007918 */ /* 0x000fc00000000000 */
        /* <DEDUP_REMOVED lines=9> */
.L_x_1:


//--------------------- .nv.shared.reserved.0     --------------------------
	.section	.nv.shared.reserved.0,"aw",@nobits
	.weak		__nv_reservedSMEM_offset_0_alias
	.size		__nv_reservedSMEM_offset_0_alias, 0, 64
	.other		__nv_reservedSMEM_offset_0_alias,@"STO_CUDA_RESERVED_SHARED STV_DEFAULT"
__nv_reservedSMEM_offset_0_alias:
	.zero		0
	.zero		64


//--------------------- .nv.constant0.default_function_kernel --------------------------
	.section	.nv.constant0.default_function_kernel,"a",@progbits
	.sectionflags	@""
	.align	4
.nv.constant0.default_function_kernel:
	.zero		928


//--------------------- SYMBOLS --------------------------

	.type		.nv.reservedSmem.offset0,@object
	.size		.nv.reservedSmem.offset0,0x4
